.version 7.0
.target sm_50 // enough for my Titan X
.address_size 64

.visible .entry reductionAllMaxNaive (
    .param .u64 ptrIn,
    .param .u64 ptrOut,
    .param .u64 numBlocks
) {
    .reg .pred %p0;

    // Arguments
    .reg .u64 %ptrIn;
    .reg .u64 %ptrOut;
    .reg .u64 %numBlocks;

    .reg .u64 %i;
    .reg .f32 %curMax;
    .reg .u64 %tmp0;
    .reg .u32 %stmp<2>;
    .reg .f32 %ftmp;

    .shared .align 4 .f32 results[32];

    // Load arguments.
    ld.param.u64 %ptrIn, [ptrIn];
    ld.param.u64 %ptrOut, [ptrOut];
    ld.param.u64 %numBlocks, [numBlocks];

    cvt.u64.u32 %tmp0, %tid.x;
    shl.b64 %tmp0, %tmp0, 2;
    add.u64 %ptrIn, %ptrIn, %tmp0;

    // Base condition: use our output.
    ld.global.f32 %curMax, [%ptrIn];

    // Skip loop if each block only reads one value.
    setp.lt.u64 %p0, %numBlocks, 2;
    @%p0 bra loop_end;

    mov.u64 %i, 1;
loop_start:
    add.u64 %ptrIn, %ptrIn, 4096; // block size * 4
    ld.global.f32 %ftmp, [%ptrIn];
    max.f32 %curMax, %curMax, %ftmp;
    add.u64 %i, %i, 1;
    setp.lt.u64 %p0, %i, %numBlocks;
    @%p0 bra loop_start;
loop_end:
    // Synchronize on warp using a hypercube.
    // https://en.wikipedia.org/wiki/Hypercube_(communication_pattern)
    shfl.sync.bfly.b32 %ftmp, %curMax, 1, 0x1f, 0xffffffff;
    max.f32 %curMax, %curMax, %ftmp;
    shfl.sync.bfly.b32 %ftmp, %curMax, 2, 0x1f, 0xffffffff;
    max.f32 %curMax, %curMax, %ftmp;
    shfl.sync.bfly.b32 %ftmp, %curMax, 4, 0x1f, 0xffffffff;
    max.f32 %curMax, %curMax, %ftmp;
    shfl.sync.bfly.b32 %ftmp, %curMax, 8, 0x1f, 0xffffffff;
    max.f32 %curMax, %curMax, %ftmp;
    shfl.sync.bfly.b32 %ftmp, %curMax, 16, 0x1f, 0xffffffff;
    max.f32 %curMax, %curMax, %ftmp;

    // Our warp writes to results[tid.x//32].
    mov.u32 %stmp0, results;
    mov.u32 %stmp1, %tid.x;
    shr.b32 %stmp1, %stmp1, 5;
    shl.b32 %stmp1, %stmp1, 2;
    add.u32 %stmp0, %stmp0, %stmp1;
    // Only write from rank 0 of warp.
    mov.u32 %stmp1, %tid.x;
    and.b32 %stmp1, %stmp1, 31;
    setp.eq.u32 %p0, %stmp1, 0;
    @%p0 st.shared.f32 [%stmp0], %curMax;
    bar.sync 0;

    // Exit on all but first warp.
    mov.u32 %stmp1, %tid.x;
    and.b32 %stmp1, %stmp1, 992; // 1024 ^ 31
    setp.eq.u32 %p0, %stmp1, 0;
    @!%p0 ret;

    // Reduce the shared memory from the first warp.
    mov.u32 %stmp0, results;
    mov.u32 %stmp1, %tid.x;
    and.b32 %stmp1, %stmp1, 31;
    shl.b32 %stmp1, %stmp1, 2;
    add.u32 %stmp0, %stmp0, %stmp1;

    ld.shared.f32 %curMax, [%stmp0];

    shfl.sync.bfly.b32 %ftmp, %curMax, 1, 0x1f, 0xffffffff;
    max.f32 %curMax, %curMax, %ftmp;
    shfl.sync.bfly.b32 %ftmp, %curMax, 2, 0x1f, 0xffffffff;
    max.f32 %curMax, %curMax, %ftmp;
    shfl.sync.bfly.b32 %ftmp, %curMax, 4, 0x1f, 0xffffffff;
    max.f32 %curMax, %curMax, %ftmp;
    shfl.sync.bfly.b32 %ftmp, %curMax, 8, 0x1f, 0xffffffff;
    max.f32 %curMax, %curMax, %ftmp;
    shfl.sync.bfly.b32 %ftmp, %curMax, 16, 0x1f, 0xffffffff;
    max.f32 %curMax, %curMax, %ftmp;

    setp.eq.u32 %p0, %stmp1, 0;
    @%p0 st.global.f32 [%ptrOut], %curMax;

    ret;
}


// ===== COMPILED SASS (sm_100) =====

	.target	sm_100

	.elftype	@"ET_EXEC"


//--------------------- .note.nv.tkinfo           --------------------------
	.section	.note.nv.tkinfo,"",@"SHT_NOTE"
	.sectionflags	@"SHF_NOTE_NV_TKINFO"
	.tkinfo
        /*0018*/ 	.word	0x00000002
        /*0030*/ 	.string	""
        /*0030*/ 	.string	"ptxas"
        /*0030*/ 	.string	"Cuda compilation tools, release 13.0, V13.0.88"
        /*0030*/ 	.string	"Build cuda_13.0.r13.0/compiler.36424714_0"
        /*0030*/ 	.string	"-arch sm_100 "



//--------------------- .note.nv.cuinfo           --------------------------
	.section	.note.nv.cuinfo,"",@"SHT_NOTE"
	.sectionflags	@"SHF_NOTE_NV_CUINFO"
        /*0018*/ 	.short	0x0002
        /*001a*/ 	.short	0x0032
        /*001c*/ 	.short	0x0082
	.zero		2


//--------------------- .nv.info                  --------------------------
	.section	.nv.info,"",@"SHT_CUDA_INFO"
	.align	4


	//----- nvinfo : EIATTR_REGCOUNT
	.align		4
        /*0000*/ 	.byte	0x04, 0x2f
        /*0002*/ 	.short	(.L_1 - .L_0)
	.align		4
.L_0:
        /*0004*/ 	.word	index@(reductionAllMaxNaive)
        /*0008*/ 	.word	0x00000012


	//----- nvinfo : EIATTR_FRAME_SIZE
	.align		4
.L_1:
        /*000c*/ 	.byte	0x04, 0x11
        /*000e*/ 	.short	(.L_3 - .L_2)
	.align		4
.L_2:
        /*0010*/ 	.word	index@(reductionAllMaxNaive)
        /*0014*/ 	.word	0x00000000


	//----- nvinfo : EIATTR_MIN_STACK_SIZE
	.align		4
.L_3:
        /*0018*/ 	.byte	0x04, 0x12
        /*001a*/ 	.short	(.L_5 - .L_4)
	.align		4
.L_4:
        /*001c*/ 	.word	index@(reductionAllMaxNaive)
        /*0020*/ 	.word	0x00000000
.L_5:


//--------------------- .nv.compat                --------------------------
	.section	.nv.compat,"",@"SHT_CUDA_COMPAT_INFO"
	.align	4
        /*0000*/ 	.byte	0x02, 0x09, 0x00, 0x00, 0x02, 0x02, 0x01, 0x00, 0x02, 0x05, 0x05, 0x00, 0x03, 0x07, 0x01, 0x01
        /*0010*/ 	.byte	0x02, 0x03, 0x00, 0x00, 0x02, 0x06, 0x01, 0x00, 0x04, 0x0b, 0x08, 0x00, 0x09, 0x00, 0x00, 0x00
        /*0020*/ 	.byte	0x00, 0x00, 0x00, 0x00


//--------------------- .nv.info.reductionAllMaxNaive --------------------------
	.section	.nv.info.reductionAllMaxNaive,"",@"SHT_CUDA_INFO"
	.sectionflags	@""
	.align	4


	//----- nvinfo : EIATTR_CUDA_API_VERSION
	.align		4
        /*0000*/ 	.byte	0x04, 0x37
        /*0002*/ 	.short	(.L_7 - .L_6)
.L_6:
        /*0004*/ 	.word	0x00000082


	//----- nvinfo : EIATTR_KPARAM_INFO
	.align		4
.L_7:
        /*0008*/ 	.byte	0x04, 0x17
        /*000a*/ 	.short	(.L_9 - .L_8)
.L_8:
        /*000c*/ 	.word	0x00000000
        /*0010*/ 	.short	0x0002
        /*0012*/ 	.short	0x0010
        /*0014*/ 	.byte	0x00, 0xf0, 0x21, 0x00


	//----- nvinfo : EIATTR_KPARAM_INFO
	.align		4
.L_9:
        /*0018*/ 	.byte	0x04, 0x17
        /*001a*/ 	.short	(.L_11 - .L_10)
.L_10:
        /*001c*/ 	.word	0x00000000
        /*0020*/ 	.short	0x0001
        /*0022*/ 	.short	0x0008
        /*0024*/ 	.byte	0x00, 0xf0, 0x21, 0x00


	//----- nvinfo : EIATTR_KPARAM_INFO
	.align		4
.L_11:
        /*0028*/ 	.byte	0x04, 0x17
        /*002a*/ 	.short	(.L_13 - .L_12)
.L_12:
        /*002c*/ 	.word	0x00000000
        /*0030*/ 	.short	0x0000
        /*0032*/ 	.short	0x0000
        /*0034*/ 	.byte	0x00, 0xf0, 0x21, 0x00


	//----- nvinfo : EIATTR_SPARSE_MMA_MASK
	.align		4
.L_13:
        /*0038*/ 	.byte	0x03, 0x50
        /*003a*/ 	.short	0x0000


	//----- nvinfo : EIATTR_MAXREG_COUNT
	.align		4
        /*003c*/ 	.byte	0x03, 0x1b
        /*003e*/ 	.short	0x00ff


	//----- nvinfo : EIATTR_NUM_BARRIERS
	.align		4
        /*0040*/ 	.byte	0x02, 0x4c
        /*0042*/ 	.byte	0x01
	.zero		1


	//----- nvinfo : EIATTR_MERCURY_ISA_VERSION
	.align		4
        /*0044*/ 	.byte	0x03, 0x5f
        /*0046*/ 	.short	0x0101


	//----- nvinfo : EIATTR_COOP_GROUP_MASK_REGIDS
	.align		4
        /*0048*/ 	.byte	0x04, 0x29
        /*004a*/ 	.short	(.L_15 - .L_14)


	//   ....[0]....
.L_14:
        /*004c*/ 	.word	0xffffffff


	//   ....[1]....
        /*0050*/ 	.word	0xffffffff


	//   ....[2]....
        /*0054*/ 	.word	0xffffffff


	//   ....[3]....
        /*0058*/ 	.word	0xffffffff


	//   ....[4]....
        /*005c*/ 	.word	0xffffffff


	//   ....[5]....
        /*0060*/ 	.word	0xffffffff


	//   ....[6]....
        /*0064*/ 	.word	0xffffffff


	//   ....[7]....
        /*0068*/ 	.word	0xffffffff


	//   ....[8]....
        /*006c*/ 	.word	0xffffffff


	//   ....[9]....
        /*0070*/ 	.word	0xffffffff


	//----- nvinfo : EIATTR_COOP_GROUP_INSTR_OFFSETS
	.align		4
.L_15:
        /*0074*/ 	.byte	0x04, 0x28
        /*0076*/ 	.short	(.L_17 - .L_16)


	//   ....[0]....
.L_16:
        /*0078*/ 	.word	0x00000430


	//   ....[1]....
        /*007c*/ 	.word	0x000004a0


	//   ....[2]....
        /*0080*/ 	.word	0x000004d0


	//   ....[3]....
        /*0084*/ 	.word	0x00000500


	//   ....[4]....
        /*0088*/ 	.word	0x00000520


	//   ....[5]....
        /*008c*/ 	.word	0x000005b0


	//   ....[6]....
        /*0090*/ 	.word	0x000005d0


	//   ....[7]....
        /*0094*/ 	.word	0x000005f0


	//   ....[8]....
        /*0098*/ 	.word	0x00000610


	//   ....[9]....
        /*009c*/ 	.word	0x00000630


	//----- nvinfo : EIATTR_VRC_CTA_INIT_COUNT
	.align		4
.L_17:
        /*00a0*/ 	.byte	0x02, 0x4a
	.zero		1
	.zero		1


	//----- nvinfo : EIATTR_EXIT_INSTR_OFFSETS
	.align		4
        /*00a4*/ 	.byte	0x04, 0x1c
        /*00a6*/ 	.short	(.L_19 - .L_18)


	//   ....[0]....
.L_18:
        /*00a8*/ 	.word	0x00000560


	//   ....[1]....
        /*00ac*/ 	.word	0x00000640


	//   ....[2]....
        /*00b0*/ 	.word	0x00000680


	//----- nvinfo : EIATTR_CBANK_PARAM_SIZE
	.align		4
.L_19:
        /*00b4*/ 	.byte	0x03, 0x19
        /*00b6*/ 	.short	0x0018


	//----- nvinfo : EIATTR_PARAM_CBANK
	.align		4
        /*00b8*/ 	.byte	0x04, 0x0a
        /*00ba*/ 	.short	(.L_21 - .L_20)
	.align		4
.L_20:
        /*00bc*/ 	.word	index@(.nv.constant0.reductionAllMaxNaive)
        /*00c0*/ 	.short	0x0380
        /*00c2*/ 	.short	0x0018


	//----- nvinfo : EIATTR_SW_WAR
	.align		4
.L_21:
        /*00c4*/ 	.byte	0x04, 0x36
        /*00c6*/ 	.short	(.L_23 - .L_22)
.L_22:
        /*00c8*/ 	.word	0x00000008
.L_23:


//--------------------- .nv.callgraph             --------------------------
	.section	.nv.callgraph,"",@"SHT_CUDA_CALLGRAPH"
	.align	4
	.sectionentsize	8
	.align		4
        /*0000*/ 	.word	0x00000000
	.align		4
        /*0004*/ 	.word	0xffffffff
	.align		4
        /*0008*/ 	.word	0x00000000
	.align		4
        /*000c*/ 	.word	0xfffffffe
	.align		4
        /*0010*/ 	.word	0x00000000
	.align		4
        /*0014*/ 	.word	0xfffffffd
	.align		4
        /*0018*/ 	.word	0x00000000
	.align		4
        /*001c*/ 	.word	0xfffffffc


//--------------------- .text.reductionAllMaxNaive --------------------------
	.section	.text.reductionAllMaxNaive,"ax",@progbits
	.align	128
        .global         reductionAllMaxNaive
        .type           reductionAllMaxNaive,@function
        .size           reductionAllMaxNaive,(.L_x_4 - reductionAllMaxNaive)
        .other          reductionAllMaxNaive,@"STO_CUDA_ENTRY STV_DEFAULT"
reductionAllMaxNaive:
.text.reductionAllMaxNaive:
[----:B------:R-:W-:Y:S01]  /*0000*/  LDC R1, c[0x0][0x37c] ;  /* 0x0000df00ff017b82 */ /* 0x000fe20000000800 */
[----:B------:R-:W0:Y:S01]  /*0010*/  S2R R0, SR_TID.X ;  /* 0x0000000000007919 */ /* 0x000e220000002100 */
[----:B------:R-:W0:Y:S06]  /*0020*/  LDCU.64 UR4, c[0x0][0x380] ;  /* 0x00007000ff0477ac */ /* 0x000e2c0008000a00 */
[----:B------:R-:W1:Y:S01]  /*0030*/  LDC.64 R2, c[0x0][0x390] ;  /* 0x0000e400ff027b82 */ /* 0x000e620000000a00 */
[----:B------:R-:W2:Y:S01]  /*0040*/  LDCU.64 UR6, c[0x0][0x358] ;  /* 0x00006b00ff0677ac */ /* 0x000ea20008000a00 */
[----:B0-----:R-:W-:-:S04]  /*0050*/  LEA R6, P0, R0, UR4, 0x2 ;  /* 0x0000000400067c11 */ /* 0x001fc8000f8010ff */
[----:B------:R-:W-:-:S05]  /*0060*/  LEA.HI.X R7, R0, UR5, RZ, 0x2, P0 ;  /* 0x0000000500077c11 */ /* 0x000fca00080f14ff */
[----:B--2---:R0:W5:Y:S01]  /*0070*/  LDG.E R4, desc[UR6][R6.64] ;  /* 0x0000000606047981 */ /* 0x004162000c1e1900 */
[----:B-1----:R-:W-:-:S04]  /*0080*/  ISETP.GE.U32.AND P0, PT, R2, 0x2, PT ;  /* 0x000000020200780c */ /* 0x002fc80003f06070 */
[----:B------:R-:W-:-:S13]  /*0090*/  ISETP.GE.U32.AND.EX P0, PT, R3, RZ, PT, P0 ;  /* 0x000000ff0300720c */ /* 0x000fda0003f06100 */
[----:B0-----:R-:W-:Y:S05]  /*00a0*/  @!P0 BRA `(.L_x_0) ;  /* 0x0000000000e08947 */ /* 0x001fea0003800000 */
[----:B------:R-:W-:-:S04]  /*00b0*/  ISETP.GT.U32.AND P0, PT, R2, 0x1, PT ;  /* 0x000000010200780c */ /* 0x000fc80003f04070 */
[----:B------:R-:W-:-:S13]  /*00c0*/  ISETP.GT.U32.AND.EX P0, PT, R3, RZ, PT, P0 ;  /* 0x000000ff0300720c */ /* 0x000fda0003f04100 */
[----:B------:R0:W2:Y:S01]  /*00d0*/  @!P0 LDG.E R5, desc[UR6][R6.64+0x1000] ;  /* 0x0010000606058981 */ /* 0x0000a2000c1e1900 */
[----:B------:R-:W-:Y:S02]  /*00e0*/  IMAD.MOV.U32 R15, RZ, RZ, 0x1 ;  /* 0x00000001ff0f7424 */ /* 0x000fe400078e00ff */
[----:B------:R-:W-:Y:S02]  /*00f0*/  @!P0 IMAD.MOV.U32 R15, RZ, RZ, 0x2 ;  /* 0x00000002ff0f8424 */ /* 0x000fe400078e00ff */
[----:B------:R-:W-:-:S03]  /*0100*/  IMAD.MOV.U32 R14, RZ, RZ, RZ ;  /* 0x000000ffff0e7224 */ /* 0x000fc600078e00ff */
[CC--:B------:R-:W-:Y:S02]  /*0110*/  IADD3 R8, P3, PT, -R15.reuse, R2.reuse, RZ ;  /* 0x000000020f087210 */ /* 0x0c0fe40007f7e1ff */
[----:B------:R-:W-:Y:S02]  /*0120*/  ISETP.GE.U32.AND P2, PT, R15, R2, PT ;  /* 0x000000020f00720c */ /* 0x000fe40003f46070 */
[----:B------:R-:W-:Y:S01]  /*0130*/  ISETP.LE.U32.AND P1, PT, R8, 0x3, PT ;  /* 0x000000030800780c */ /* 0x000fe20003f23070 */
[----:B------:R-:W-:Y:S01]  /*0140*/  IMAD.X R9, R3, 0x1, ~R14, P3 ;  /* 0x0000000103097824 */ /* 0x000fe200018e0e0e */
[----:B------:R-:W-:Y:S02]  /*0150*/  ISETP.GE.U32.AND.EX P2, PT, R14, R3, PT, P2 ;  /* 0x000000030e00720c */ /* 0x000fe40003f46120 */
[----:B------:R-:W-:Y:S02]  /*0160*/  @!P0 IADD3 R8, P3, PT, R6, 0x1000, RZ ;  /* 0x0000100006088810 */ /* 0x000fe40007f7e0ff */
[----:B------:R-:W-:-:S03]  /*0170*/  ISETP.LE.U32.OR.EX P1, PT, R9, RZ, P2, P1 ;  /* 0x000000ff0900720c */ /* 0x000fc60001723510 */
[----:B------:R-:W-:Y:S02]  /*0180*/  @!P0 IMAD.X R9, RZ, RZ, R7, P3 ;  /* 0x000000ffff098224 */ /* 0x000fe400018e0607 */
[----:B0-----:R-:W-:Y:S02]  /*0190*/  @!P0 IMAD.MOV.U32 R6, RZ, RZ, R8 ;  /* 0x000000ffff068224 */ /* 0x001fe400078e0008 */
[----:B------:R-:W-:Y:S01]  /*01a0*/  @!P0 IMAD.MOV.U32 R7, RZ, RZ, R9 ;  /* 0x000000ffff078224 */ /* 0x000fe200078e0009 */
[----:B--2--5:R-:W-:-:S05]  /*01b0*/  @!P0 FMNMX R4, R4, R5, !PT ;  /* 0x0000000504048209 */ /* 0x024fca0007800000 */
[----:B------:R-:W-:Y:S05]  /*01c0*/  @P1 BRA `(.L_x_1) ;  /* 0x0000000000481947 */ /* 0x000fea0003800000 */
[----:B------:R-:W-:Y:S02]  /*01d0*/  IADD3 R12, P1, PT, R2, -0x3, RZ ;  /* 0xfffffffd020c7810 */ /* 0x000fe40007f3e0ff */
[----:B------:R-:W-:Y:S02]  /*01e0*/  PLOP3.LUT P0, PT, PT, PT, PT, 0x8, 0x80 ;  /* 0x000000000080781c */ /* 0x000fe40003f0e170 */
[----:B------:R-:W-:-:S11]  /*01f0*/  IADD3.X R13, PT, PT, R3, -0x1, RZ, P1, !PT ;  /* 0xffffffff030d7810 */ /* 0x000fd60000ffe4ff */
.L_x_2:
[----:B------:R-:W-:Y:S02]  /*0200*/  IMAD.MOV.U32 R8, RZ, RZ, R6 ;  /* 0x000000ffff087224 */ /* 0x000fe400078e0006 */
[----:B------:R-:W-:-:S05]  /*0210*/  IMAD.MOV.U32 R9, RZ, RZ, R7 ;  /* 0x000000ffff097224 */ /* 0x000fca00078e0007 */
[----:B------:R-:W2:Y:S04]  /*0220*/  LDG.E R5, desc[UR6][R8.64+0x1000] ;  /* 0x0010000608057981 */ /* 0x000ea8000c1e1900 */
[----:B------:R-:W2:Y:S04]  /*0230*/  LDG.E R7, desc[UR6][R8.64+0x2000] ;  /* 0x0020000608077981 */ /* 0x000ea8000c1e1900 */
[----:B------:R-:W3:Y:S04]  /*0240*/  LDG.E R11, desc[UR6][R8.64+0x3000] ;  /* 0x00300006080b7981 */ /* 0x000ee8000c1e1900 */
[----:B------:R-:W3:Y:S01]  /*0250*/  LDG.E R10, desc[UR6][R8.64+0x4000] ;  /* 0x00400006080a7981 */ /* 0x000ee2000c1e1900 */
[----:B------:R-:W-:-:S02]  /*0260*/  IADD3 R15, P1, PT, R15, 0x4, RZ ;  /* 0x000000040f0f7810 */ /* 0x000fc40007f3e0ff */
[----:B------:R-:W-:-:S03]  /*0270*/  IADD3 R6, P2, PT, R8, 0x4000, RZ ;  /* 0x0000400008067810 */ /* 0x000fc60007f5e0ff */
[----:B------:R-:W-:Y:S01]  /*0280*/  IMAD.X R14, RZ, RZ, R14, P1 ;  /* 0x000000ffff0e7224 */ /* 0x000fe200008e060e */
[----:B------:R-:W-:-:S04]  /*0290*/  ISETP.GE.U32.AND P1, PT, R15, R12, PT ;  /* 0x0000000c0f00720c */ /* 0x000fc80003f26070 */
[----:B------:R-:W-:Y:S02]  /*02a0*/  ISETP.GE.U32.AND.EX P1, PT, R14, R13, PT, P1 ;  /* 0x0000000d0e00720c */ /* 0x000fe40003f26110 */
[----:B--2---:R-:W-:Y:S01]  /*02b0*/  FMNMX3 R4, R4, R5, R7, !PT ;  /* 0x0000000504047276 */ /* 0x004fe20007800007 */
[----:B------:R-:W-:-:S03]  /*02c0*/  IMAD.X R7, RZ, RZ, R9, P2 ;  /* 0x000000ffff077224 */ /* 0x000fc600010e0609 */
[----:B---3--:R-:W-:-:S07]  /*02d0*/  FMNMX3 R4, R4, R11, R10, !PT ;  /* 0x0000000b04047276 */ /* 0x008fce000780000a */
[----:B------:R-:W-:Y:S05]  /*02e0*/  @!P1 BRA `(.L_x_2) ;  /* 0xfffffffc00c49947 */ /* 0x000fea000383ffff */
.L_x_1:
[CC--:B------:R-:W-:Y:S02]  /*02f0*/  IADD3 R5, P3, PT, -R15.reuse, R2.reuse, RZ ;  /* 0x000000020f057210 */ /* 0x0c0fe40007f7e1ff */
[----:B------:R-:W-:Y:S02]  /*0300*/  ISETP.GE.U32.AND P2, PT, R15, R2, PT ;  /* 0x000000020f00720c */ /* 0x000fe40003f46070 */
[----:B------:R-:W-:Y:S01]  /*0310*/  ISETP.LE.U32.AND P1, PT, R5, 0x1, PT ;  /* 0x000000010500780c */ /* 0x000fe20003f23070 */
[----:B------:R-:W-:Y:S01]  /*0320*/  IMAD.X R5, R3, 0x1, ~R14, P3 ;  /* 0x0000000103057824 */ /* 0x000fe200018e0e0e */
[----:B------:R-:W-:-:S04]  /*0330*/  ISETP.GE.U32.AND.EX P2, PT, R14, R3, PT, P2 ;  /* 0x000000030e00720c */ /* 0x000fc80003f46120 */
[----:B------:R-:W-:-:S13]  /*0340*/  ISETP.LE.U32.OR.EX P1, PT, R5, RZ, P2, P1 ;  /* 0x000000ff0500720c */ /* 0x000fda0001723510 */
[----:B------:R-:W-:Y:S02]  /*0350*/  @!P1 IADD3 R15, P3, PT, R15, 0x2, RZ ;  /* 0x000000020f0f9810 */ /* 0x000fe40007f7e0ff */
[----:B------:R-:W-:Y:S02]  /*0360*/  @!P1 PLOP3.LUT P0, PT, PT, PT, PT, 0x8, 0x80 ;  /* 0x000000000080981c */ /* 0x000fe40003f0e170 */
[----:B------:R-:W-:Y:S01]  /*0370*/  ISETP.LT.U32.AND P2, PT, R15, R2, PT ;  /* 0x000000020f00720c */ /* 0x000fe20003f41070 */
[----:B------:R-:W-:Y:S02]  /*0380*/  @!P1 IMAD.X R14, RZ, RZ, R14, P3 ;  /* 0x000000ffff0e9224 */ /* 0x000fe400018e060e */
[----:B------:R-:W-:-:S03]  /*0390*/  @!P1 IMAD.MOV.U32 R2, RZ, RZ, R6 ;  /* 0x000000ffff029224 */ /* 0x000fc600078e0006 */
[----:B------:R-:W-:Y:S01]  /*03a0*/  ISETP.LT.U32.OR.EX P0, PT, R14, R3, P0, P2 ;  /* 0x000000030e00720c */ /* 0x000fe20000701520 */
[----:B------:R-:W-:Y:S01]  /*03b0*/  @!P1 IMAD.MOV.U32 R3, RZ, RZ, R7 ;  /* 0x000000ffff039224 */ /* 0x000fe200078e0007 */
[----:B------:R-:W-:-:S04]  /*03c0*/  @!P1 IADD3 R6, P2, PT, R6, 0x2000, RZ ;  /* 0x0000200006069810 */ /* 0x000fc80007f5e0ff */
[----:B------:R-:W2:Y:S01]  /*03d0*/  @!P1 LDG.E R5, desc[UR6][R2.64+0x1000] ;  /* 0x0010000602059981 */ /* 0x000ea2000c1e1900 */
[----:B------:R-:W-:-:S03]  /*03e0*/  @!P1 IMAD.X R7, RZ, RZ, R7, P2 ;  /* 0x000000ffff079224 */ /* 0x000fc600010e0607 */
[----:B------:R-:W2:Y:S04]  /*03f0*/  @!P1 LDG.E R8, desc[UR6][R2.64+0x2000] ;  /* 0x0020000602089981 */ /* 0x000ea8000c1e1900 */
[----:B------:R-:W3:Y:S01]  /*0400*/  @P0 LDG.E R7, desc[UR6][R6.64+0x1000] ;  /* 0x0010000606070981 */ /* 0x000ee2000c1e1900 */
[----:B--2---:R-:W-:-:S04]  /*0410*/  @!P1 FMNMX3 R4, R4, R5, R8, !PT ;  /* 0x0000000504049276 */ /* 0x004fc80007800008 */
[----:B---3--:R-:W-:-:S07]  /*0420*/  @P0 FMNMX R4, R4, R7, !PT ;  /* 0x0000000704040209 */ /* 0x008fce0007800000 */
.L_x_0:
[----:B-----5:R-:W0:Y:S01]  /*0430*/  SHFL.BFLY PT, R3, R4, 0x1, 0x1f ;  /* 0x0c201f0004037f89 */ /* 0x020e2200000e0000 */
[----:B------:R-:W1:Y:S01]  /*0440*/  S2UR UR5, SR_CgaCtaId ;  /* 0x00000000000579c3 */ /* 0x000e620000008800 */
[----:B------:R-:W-:Y:S01]  /*0450*/  UMOV UR4, 0x400 ;  /* 0x0000040000047882 */ /* 0x000fe20000000000 */
[C---:B------:R-:W-:Y:S02]  /*0460*/  LOP3.LUT P0, RZ, R0.reuse, 0x1f, RZ, 0xc0, !PT ;  /* 0x0000001f00ff7812 */ /* 0x040fe4000780c0ff */
[----:B------:R-:W-:Y:S02]  /*0470*/  LOP3.LUT P1, RZ, R0, 0x3e0, RZ, 0xc0, !PT ;  /* 0x000003e000ff7812 */ /* 0x000fe4000782c0ff */
[----:B0-----:R-:W-:Y:S01]  /*0480*/  FMNMX R3, R3, R4, !PT ;  /* 0x0000000403037209 */ /* 0x001fe20007800000 */
[----:B-1----:R-:W-:-:S04]  /*0490*/  ULEA UR4, UR5, UR4, 0x18 ;  /* 0x0000000405047291 */ /* 0x002fc8000f8ec0ff */
[----:B------:R-:W0:Y:S02]  /*04a0*/  SHFL.BFLY PT, R2, R3, 0x2, 0x1f ;  /* 0x0c401f0003027f89 */ /* 0x000e2400000e0000 */
[----:B0-----:R-:W-:Y:S02]  /*04b0*/  FMNMX R2, R3, R2, !PT ;  /* 0x0000000203027209 */ /* 0x001fe40007800000 */
[----:B------:R-:W-:-:S03]  /*04c0*/  SHF.R.U32.HI R3, RZ, 0x5, R0 ;  /* 0x00000005ff037819 */ /* 0x000fc60000011600 */
[----:B------:R-:W0:Y:S01]  /*04d0*/  SHFL.BFLY PT, R5, R2, 0x4, 0x1f ;  /* 0x0c801f0002057f89 */ /* 0x000e2200000e0000 */
[----:B------:R-:W-:Y:S02]  /*04e0*/  LEA R3, R3, UR4, 0x2 ;  /* 0x0000000403037c11 */ /* 0x000fe4000f8e10ff */
[----:B0-----:R-:W-:-:S05]  /*04f0*/  FMNMX R5, R2, R5, !PT ;  /* 0x0000000502057209 */ /* 0x001fca0007800000 */
[----:B------:R-:W0:Y:S02]  /*0500*/  SHFL.BFLY PT, R6, R5, 0x8, 0x1f ;  /* 0x0d001f0005067f89 */ /* 0x000e2400000e0000 */
[----:B0-----:R-:W-:-:S05]  /*0510*/  FMNMX R6, R5, R6, !PT ;  /* 0x0000000605067209 */ /* 0x001fca0007800000 */
[----:B------:R-:W0:Y:S02]  /*0520*/  SHFL.BFLY PT, R7, R6, 0x10, 0x1f ;  /* 0x0e001f0006077f89 */ /* 0x000e2400000e0000 */
[----:B0-----:R-:W-:-:S05]  /*0530*/  FMNMX R4, R6, R7, !PT ;  /* 0x0000000706047209 */ /* 0x001fca0007800000 */
[----:B------:R0:W-:Y:S01]  /*0540*/  @!P0 STS [R3], R4 ;  /* 0x0000000403008388 */ /* 0x0001e20000000800 */
[----:B------:R-:W-:Y:S06]  /*0550*/  BAR.SYNC.DEFER_BLOCKING 0x0 ;  /* 0x0000000000007b1d */ /* 0x000fec0000010000 */
[----:B------:R-:W-:Y:S05]  /*0560*/  @P1 EXIT ;  /* 0x000000000000194d */ /* 0x000fea0003800000 */
[----:B------:R-:W-:-:S05]  /*0570*/  IMAD.SHL.U32 R0, R0, 0x4, RZ ;  /* 0x0000000400007824 */ /* 0x000fca00078e00ff */
[----:B------:R-:W-:-:S04]  /*0580*/  LOP3.LUT R0, R0, 0x7c, RZ, 0xe2, !PT ;  /* 0x0000007c00007812 */ /* 0x000fc800078ee2ff */
[----:B------:R-:W-:Y:S01]  /*0590*/  ISETP.NE.U32.AND P0, PT, R0, RZ, PT ;  /* 0x000000ff0000720c */ /* 0x000fe20003f05070 */
[----:B------:R-:W0:Y:S04]  /*05a0*/  LDS R2, [R0+UR4] ;  /* 0x0000000400027984 */ /* 0x000e280008000800 */
[----:B0-----:R-:W0:Y:S02]  /*05b0*/  SHFL.BFLY PT, R3, R2, 0x1, 0x1f ;  /* 0x0c201f0002037f89 */ /* 0x001e2400000e0000 */
[----:B0-----:R-:W-:-:S05]  /*05c0*/  FMNMX R3, R2, R3, !PT ;  /* 0x0000000302037209 */ /* 0x001fca0007800000 */
[----:B------:R-:W0:Y:S02]  /*05d0*/  SHFL.BFLY PT, R4, R3, 0x2, 0x1f ;  /* 0x0c401f0003047f89 */ /* 0x000e2400000e0000 */
[----:B0-----:R-:W-:-:S05]  /*05e0*/  FMNMX R4, R3, R4, !PT ;  /* 0x0000000403047209 */ /* 0x001fca0007800000 */
[----:B------:R-:W0:Y:S02]  /*05f0*/  SHFL.BFLY PT, R5, R4, 0x4, 0x1f ;  /* 0x0c801f0004057f89 */ /* 0x000e2400000e0000 */
[----:B0-----:R-:W-:-:S05]  /*0600*/  FMNMX R5, R4, R5, !PT ;  /* 0x0000000504057209 */ /* 0x001fca0007800000 */
[----:B------:R-:W0:Y:S02]  /*0610*/  SHFL.BFLY PT, R6, R5, 0x8, 0x1f ;  /* 0x0d001f0005067f89 */ /* 0x000e2400000e0000 */
[----:B0-----:R-:W-:-:S05]  /*0620*/  FMNMX R6, R5, R6, !PT ;  /* 0x0000000605067209 */ /* 0x001fca0007800000 */
[----:B------:R0:W1:Y:S01]  /*0630*/  SHFL.BFLY PT, R7, R6, 0x10, 0x1f ;  /* 0x0e001f0006077f89 */ /* 0x00006200000e0000 */
[----:B------:R-:W-:Y:S05]  /*0640*/  @P0 EXIT ;  /* 0x000000000000094d */ /* 0x000fea0003800000 */
[----:B------:R-:W2:Y:S01]  /*0650*/  LDC.64 R2, c[0x0][0x388] ;  /* 0x0000e200ff027b82 */ /* 0x000ea20000000a00 */
[----:B-1----:R-:W-:-:S05]  /*0660*/  FMNMX R7, R6, R7, !PT ;  /* 0x0000000706077209 */ /* 0x002fca0007800000 */
[----:B--2---:R-:W-:Y:S01]  /*0670*/  STG.E desc[UR6][R2.64], R7 ;  /* 0x0000000702007986 */ /* 0x004fe2000c101906 */
[----:B------:R-:W-:Y:S05]  /*0680*/  EXIT ;  /* 0x000000000000794d */ /* 0x000fea0003800000 */
.L_x_3:
[----:B------:R-:W-:-:S00]  /*0690*/  BRA `(.L_x_3) ;  /* 0xfffffffc00fc7947 */ /* 0x000fc0000383ffff */
[----:B------:R-:W-:-:S00]  /*06a0*/  NOP ;  /* 0x0000000000007918 */ /* 0x000fc00000000000 */
        /* <DEDUP_REMOVED lines=13> */
.L_x_4:


//--------------------- .nv.shared.reductionAllMaxNaive --------------------------
	.section	.nv.shared.reductionAllMaxNaive,"aw",@nobits
	.sectionflags	@""
	.align	4
.nv.shared.reductionAllMaxNaive:
	.zero		1152


//--------------------- .nv.shared.reserved.0     --------------------------
	.section	.nv.shared.reserved.0,"aw",@nobits
	.weak		__nv_reservedSMEM_offset_0_alias
	.size		__nv_reservedSMEM_offset_0_alias, 0, 64
	.other		__nv_reservedSMEM_offset_0_alias,@"STO_CUDA_RESERVED_SHARED STV_DEFAULT"
__nv_reservedSMEM_offset_0_alias:
	.zero		0
	.zero		64


//--------------------- .nv.constant0.reductionAllMaxNaive --------------------------
	.section	.nv.constant0.reductionAllMaxNaive,"a",@progbits
	.sectionflags	@""
	.align	4
.nv.constant0.reductionAllMaxNaive:
	.zero		920


//--------------------- SYMBOLS --------------------------

	.type		.nv.reservedSmem.offset0,@object
	.size		.nv.reservedSmem.offset0,0x4
	.type		.nv.reservedSmem.cap,@object
	.size		.nv.reservedSmem.cap,0x4
